//
// Generated by NVIDIA NVVM Compiler
//
// Compiler Build ID: CL-36424714
// Cuda compilation tools, release 13.0, V13.0.88
// Based on NVVM 20.0.0
//

.version 9.0
.target sm_100
.address_size 64

	// .globl	_Z13matmul_kernelPKfS0_Pfmmm

.visible .entry _Z13matmul_kernelPKfS0_Pfmmm(
	.param .u64 .ptr .align 1 _Z13matmul_kernelPKfS0_Pfmmm_param_0,
	.param .u64 .ptr .align 1 _Z13matmul_kernelPKfS0_Pfmmm_param_1,
	.param .u64 .ptr .align 1 _Z13matmul_kernelPKfS0_Pfmmm_param_2,
	.param .u64 _Z13matmul_kernelPKfS0_Pfmmm_param_3,
	.param .u64 _Z13matmul_kernelPKfS0_Pfmmm_param_4,
	.param .u64 _Z13matmul_kernelPKfS0_Pfmmm_param_5
)
{
	.reg .pred 	%p<13>;
	.reg .b32 	%r<9>;
	.reg .b32 	%f<68>;
	.reg .b64 	%rd<77>;

	ld.param.u64 	%rd26, [_Z13matmul_kernelPKfS0_Pfmmm_param_0];
	ld.param.u64 	%rd27, [_Z13matmul_kernelPKfS0_Pfmmm_param_1];
	ld.param.u64 	%rd28, [_Z13matmul_kernelPKfS0_Pfmmm_param_3];
	ld.param.u64 	%rd24, [_Z13matmul_kernelPKfS0_Pfmmm_param_4];
	ld.param.u64 	%rd25, [_Z13matmul_kernelPKfS0_Pfmmm_param_5];
	cvta.to.global.u64 	%rd1, %rd27;
	cvta.to.global.u64 	%rd2, %rd26;
	mov.u32 	%r1, %ctaid.y;
	mov.u32 	%r2, %ntid.y;
	mov.u32 	%r3, %tid.y;
	mad.lo.s32 	%r4, %r1, %r2, %r3;
	cvt.u64.u32 	%rd3, %r4;
	mov.u32 	%r5, %ctaid.x;
	mov.u32 	%r6, %ntid.x;
	mov.u32 	%r7, %tid.x;
	mad.lo.s32 	%r8, %r5, %r6, %r7;
	cvt.u64.u32 	%rd4, %r8;
	setp.le.u64 	%p1, %rd28, %rd3;
	setp.le.u64 	%p2, %rd24, %rd4;
	or.pred  	%p3, %p1, %p2;
	@%p3 bra 	$L__BB0_14;
	setp.eq.s64 	%p4, %rd25, 0;
	mov.f32 	%f67, 0f00000000;
	@%p4 bra 	$L__BB0_13;
	mul.lo.s64 	%rd5, %rd25, %rd3;
	and.b64  	%rd6, %rd25, 7;
	setp.lt.u64 	%p5, %rd25, 8;
	mov.f32 	%f67, 0f00000000;
	mov.b64 	%rd75, 0;
	@%p5 bra 	$L__BB0_5;
	and.b64  	%rd75, %rd25, -8;
	shl.b64 	%rd30, %rd4, 2;
	add.s64 	%rd72, %rd1, %rd30;
	shl.b64 	%rd9, %rd24, 5;
	shl.b64 	%rd31, %rd5, 2;
	add.s64 	%rd32, %rd31, %rd2;
	add.s64 	%rd71, %rd32, 16;
	mov.f32 	%f67, 0f00000000;
	mov.u64 	%rd73, %rd75;
$L__BB0_4:
	.pragma "nounroll";
	ld.global.f32 	%f17, [%rd71+-16];
	ld.global.f32 	%f18, [%rd72];
	fma.rn.f32 	%f19, %f17, %f18, %f67;
	ld.global.f32 	%f20, [%rd71+-12];
	shl.b64 	%rd33, %rd24, 2;
	add.s64 	%rd34, %rd72, %rd33;
	ld.global.f32 	%f21, [%rd34];
	fma.rn.f32 	%f22, %f20, %f21, %f19;
	ld.global.f32 	%f23, [%rd71+-8];
	add.s64 	%rd35, %rd34, %rd33;
	ld.global.f32 	%f24, [%rd35];
	fma.rn.f32 	%f25, %f23, %f24, %f22;
	ld.global.f32 	%f26, [%rd71+-4];
	add.s64 	%rd36, %rd35, %rd33;
	ld.global.f32 	%f27, [%rd36];
	fma.rn.f32 	%f28, %f26, %f27, %f25;
	ld.global.f32 	%f29, [%rd71];
	add.s64 	%rd37, %rd36, %rd33;
	ld.global.f32 	%f30, [%rd37];
	fma.rn.f32 	%f31, %f29, %f30, %f28;
	ld.global.f32 	%f32, [%rd71+4];
	add.s64 	%rd38, %rd37, %rd33;
	ld.global.f32 	%f33, [%rd38];
	fma.rn.f32 	%f34, %f32, %f33, %f31;
	ld.global.f32 	%f35, [%rd71+8];
	add.s64 	%rd39, %rd38, %rd33;
	ld.global.f32 	%f36, [%rd39];
	fma.rn.f32 	%f37, %f35, %f36, %f34;
	ld.global.f32 	%f38, [%rd71+12];
	add.s64 	%rd40, %rd39, %rd33;
	ld.global.f32 	%f39, [%rd40];
	fma.rn.f32 	%f67, %f38, %f39, %f37;
	add.s64 	%rd73, %rd73, -8;
	add.s64 	%rd72, %rd72, %rd9;
	add.s64 	%rd71, %rd71, 32;
	setp.ne.s64 	%p6, %rd73, 0;
	@%p6 bra 	$L__BB0_4;
$L__BB0_5:
	setp.eq.s64 	%p7, %rd6, 0;
	@%p7 bra 	$L__BB0_13;
	and.b64  	%rd18, %rd25, 3;
	setp.lt.u64 	%p8, %rd6, 4;
	@%p8 bra 	$L__BB0_8;
	add.s64 	%rd41, %rd75, %rd5;
	shl.b64 	%rd42, %rd41, 2;
	add.s64 	%rd43, %rd2, %rd42;
	ld.global.f32 	%f41, [%rd43];
	mad.lo.s64 	%rd44, %rd75, %rd24, %rd4;
	shl.b64 	%rd45, %rd44, 2;
	add.s64 	%rd46, %rd1, %rd45;
	ld.global.f32 	%f42, [%rd46];
	fma.rn.f32 	%f43, %f41, %f42, %f67;
	ld.global.f32 	%f44, [%rd43+4];
	shl.b64 	%rd47, %rd24, 2;
	add.s64 	%rd48, %rd46, %rd47;
	ld.global.f32 	%f45, [%rd48];
	fma.rn.f32 	%f46, %f44, %f45, %f43;
	ld.global.f32 	%f47, [%rd43+8];
	add.s64 	%rd49, %rd48, %rd47;
	ld.global.f32 	%f48, [%rd49];
	fma.rn.f32 	%f49, %f47, %f48, %f46;
	ld.global.f32 	%f50, [%rd43+12];
	add.s64 	%rd50, %rd49, %rd47;
	ld.global.f32 	%f51, [%rd50];
	fma.rn.f32 	%f67, %f50, %f51, %f49;
	add.s64 	%rd75, %rd75, 4;
$L__BB0_8:
	setp.eq.s64 	%p9, %rd18, 0;
	@%p9 bra 	$L__BB0_13;
	setp.eq.s64 	%p10, %rd18, 1;
	@%p10 bra 	$L__BB0_11;
	add.s64 	%rd51, %rd75, %rd5;
	shl.b64 	%rd52, %rd51, 2;
	add.s64 	%rd53, %rd2, %rd52;
	ld.global.f32 	%f53, [%rd53];
	mad.lo.s64 	%rd54, %rd75, %rd24, %rd4;
	shl.b64 	%rd55, %rd54, 2;
	add.s64 	%rd56, %rd1, %rd55;
	ld.global.f32 	%f54, [%rd56];
	fma.rn.f32 	%f55, %f53, %f54, %f67;
	ld.global.f32 	%f56, [%rd53+4];
	shl.b64 	%rd57, %rd24, 2;
	add.s64 	%rd58, %rd56, %rd57;
	ld.global.f32 	%f57, [%rd58];
	fma.rn.f32 	%f67, %f56, %f57, %f55;
	add.s64 	%rd75, %rd75, 2;
$L__BB0_11:
	and.b64  	%rd59, %rd25, 1;
	setp.eq.b64 	%p11, %rd59, 1;
	not.pred 	%p12, %p11;
	@%p12 bra 	$L__BB0_13;
	add.s64 	%rd60, %rd75, %rd5;
	shl.b64 	%rd61, %rd60, 2;
	add.s64 	%rd62, %rd2, %rd61;
	ld.global.f32 	%f58, [%rd62];
	mad.lo.s64 	%rd63, %rd75, %rd24, %rd4;
	shl.b64 	%rd64, %rd63, 2;
	add.s64 	%rd65, %rd1, %rd64;
	ld.global.f32 	%f59, [%rd65];
	fma.rn.f32 	%f67, %f58, %f59, %f67;
$L__BB0_13:
	ld.param.u64 	%rd70, [_Z13matmul_kernelPKfS0_Pfmmm_param_2];
	mad.lo.s64 	%rd66, %rd24, %rd3, %rd4;
	cvta.to.global.u64 	%rd67, %rd70;
	shl.b64 	%rd68, %rd66, 2;
	add.s64 	%rd69, %rd67, %rd68;
	st.global.f32 	[%rd69], %f67;
$L__BB0_14:
	ret;

}


// ===== COMPILED SASS (sm_100) =====

	.target	sm_100

	.elftype	@"ET_EXEC"


//--------------------- .note.nv.tkinfo           --------------------------
	.section	.note.nv.tkinfo,"",@"SHT_NOTE"
	.sectionflags	@"SHF_NOTE_NV_TKINFO"
	.tkinfo
        /*0018*/ 	.word	0x00000002
        /*0030*/ 	.string	""
        /*0030*/ 	.string	"ptxas"
        /*0030*/ 	.string	"Cuda compilation tools, release 13.0, V13.0.88"
        /*0030*/ 	.string	"Build cuda_13.0.r13.0/compiler.36424714_0"
        /*0030*/ 	.string	"-arch sm_100 -m 64 "



//--------------------- .note.nv.cuinfo           --------------------------
	.section	.note.nv.cuinfo,"",@"SHT_NOTE"
	.sectionflags	@"SHF_NOTE_NV_CUINFO"
        /*0018*/ 	.short	0x0002
        /*001a*/ 	.short	0x0064
        /*001c*/ 	.short	0x0082
	.zero		2


//--------------------- .nv.info                  --------------------------
	.section	.nv.info,"",@"SHT_CUDA_INFO"
	.align	4


	//----- nvinfo : EIATTR_REGCOUNT
	.align		4
        /*0000*/ 	.byte	0x04, 0x2f
        /*0002*/ 	.short	(.L_1 - .L_0)
	.align		4
.L_0:
        /*0004*/ 	.word	index@(_Z13matmul_kernelPKfS0_Pfmmm)
        /*0008*/ 	.word	0x00000020


	//----- nvinfo : EIATTR_FRAME_SIZE
	.align		4
.L_1:
        /*000c*/ 	.byte	0x04, 0x11
        /*000e*/ 	.short	(.L_3 - .L_2)
	.align		4
.L_2:
        /*0010*/ 	.word	index@(_Z13matmul_kernelPKfS0_Pfmmm)
        /*0014*/ 	.word	0x00000000


	//----- nvinfo : EIATTR_MIN_STACK_SIZE
	.align		4
.L_3:
        /*0018*/ 	.byte	0x04, 0x12
        /*001a*/ 	.short	(.L_5 - .L_4)
	.align		4
.L_4:
        /*001c*/ 	.word	index@(_Z13matmul_kernelPKfS0_Pfmmm)
        /*0020*/ 	.word	0x00000000
.L_5:


//--------------------- .nv.compat                --------------------------
	.section	.nv.compat,"",@"SHT_CUDA_COMPAT_INFO"
	.align	4
        /*0000*/ 	.byte	0x02, 0x09, 0x00, 0x00, 0x02, 0x02, 0x01, 0x00, 0x02, 0x05, 0x05, 0x00, 0x03, 0x07, 0x01, 0x01
        /*0010*/ 	.byte	0x02, 0x03, 0x00, 0x00, 0x02, 0x06, 0x01, 0x00, 0x04, 0x0b, 0x08, 0x00, 0x09, 0x00, 0x00, 0x00
        /*0020*/ 	.byte	0x00, 0x00, 0x00, 0x00


//--------------------- .nv.info._Z13matmul_kernelPKfS0_Pfmmm --------------------------
	.section	.nv.info._Z13matmul_kernelPKfS0_Pfmmm,"",@"SHT_CUDA_INFO"
	.sectionflags	@""
	.align	4


	//----- nvinfo : EIATTR_CUDA_API_VERSION
	.align		4
        /*0000*/ 	.byte	0x04, 0x37
        /*0002*/ 	.short	(.L_7 - .L_6)
.L_6:
        /*0004*/ 	.word	0x00000082


	//----- nvinfo : EIATTR_KPARAM_INFO
	.align		4
.L_7:
        /*0008*/ 	.byte	0x04, 0x17
        /*000a*/ 	.short	(.L_9 - .L_8)
.L_8:
        /*000c*/ 	.word	0x00000000
        /*0010*/ 	.short	0x0005
        /*0012*/ 	.short	0x0028
        /*0014*/ 	.byte	0x00, 0xf0, 0x21, 0x00


	//----- nvinfo : EIATTR_KPARAM_INFO
	.align		4
.L_9:
        /*0018*/ 	.byte	0x04, 0x17
        /*001a*/ 	.short	(.L_11 - .L_10)
.L_10:
        /*001c*/ 	.word	0x00000000
        /*0020*/ 	.short	0x0004
        /*0022*/ 	.short	0x0020
        /*0024*/ 	.byte	0x00, 0xf0, 0x21, 0x00


	//----- nvinfo : EIATTR_KPARAM_INFO
	.align		4
.L_11:
        /*0028*/ 	.byte	0x04, 0x17
        /*002a*/ 	.short	(.L_13 - .L_12)
.L_12:
        /*002c*/ 	.word	0x00000000
        /*0030*/ 	.short	0x0003
        /*0032*/ 	.short	0x0018
        /*0034*/ 	.byte	0x00, 0xf0, 0x21, 0x00


	//----- nvinfo : EIATTR_KPARAM_INFO
	.align		4
.L_13:
        /*0038*/ 	.byte	0x04, 0x17
        /*003a*/ 	.short	(.L_15 - .L_14)
.L_14:
        /*003c*/ 	.word	0x00000000
        /*0040*/ 	.short	0x0002
        /*0042*/ 	.short	0x0010
        /*0044*/ 	.byte	0x00, 0xf5, 0x21, 0x00


	//----- nvinfo : EIATTR_KPARAM_INFO
	.align		4
.L_15:
        /*0048*/ 	.byte	0x04, 0x17
        /*004a*/ 	.short	(.L_17 - .L_16)
.L_16:
        /*004c*/ 	.word	0x00000000
        /*0050*/ 	.short	0x0001
        /*0052*/ 	.short	0x0008
        /*0054*/ 	.byte	0x00, 0xf5, 0x21, 0x00


	//----- nvinfo : EIATTR_KPARAM_INFO
	.align		4
.L_17:
        /*0058*/ 	.byte	0x04, 0x17
        /*005a*/ 	.short	(.L_19 - .L_18)
.L_18:
        /*005c*/ 	.word	0x00000000
        /*0060*/ 	.short	0x0000
        /*0062*/ 	.short	0x0000
        /*0064*/ 	.byte	0x00, 0xf5, 0x21, 0x00


	//----- nvinfo : EIATTR_SPARSE_MMA_MASK
	.align		4
.L_19:
        /*0068*/ 	.byte	0x03, 0x50
        /*006a*/ 	.short	0x0000


	//----- nvinfo : EIATTR_MAXREG_COUNT
	.align		4
        /*006c*/ 	.byte	0x03, 0x1b
        /*006e*/ 	.short	0x00ff


	//----- nvinfo : EIATTR_MERCURY_ISA_VERSION
	.align		4
        /*0070*/ 	.byte	0x03, 0x5f
        /*0072*/ 	.short	0x0101


	//----- nvinfo : EIATTR_VRC_CTA_INIT_COUNT
	.align		4
        /*0074*/ 	.byte	0x02, 0x4a
	.zero		1
	.zero		1


	//----- nvinfo : EIATTR_EXIT_INSTR_OFFSETS
	.align		4
        /*0078*/ 	.byte	0x04, 0x1c
        /*007a*/ 	.short	(.L_21 - .L_20)


	//   ....[0]....
.L_20:
        /*007c*/ 	.word	0x000000f0


	//   ....[1]....
        /*0080*/ 	.word	0x00000c30


	//----- nvinfo : EIATTR_CBANK_PARAM_SIZE
	.align		4
.L_21:
        /*0084*/ 	.byte	0x03, 0x19
        /*0086*/ 	.short	0x0030


	//----- nvinfo : EIATTR_PARAM_CBANK
	.align		4
        /*0088*/ 	.byte	0x04, 0x0a
        /*008a*/ 	.short	(.L_23 - .L_22)
	.align		4
.L_22:
        /*008c*/ 	.word	index@(.nv.constant0._Z13matmul_kernelPKfS0_Pfmmm)
        /*0090*/ 	.short	0x0380
        /*0092*/ 	.short	0x0030


	//----- nvinfo : EIATTR_SW_WAR
	.align		4
.L_23:
        /*0094*/ 	.byte	0x04, 0x36
        /*0096*/ 	.short	(.L_25 - .L_24)
.L_24:
        /*0098*/ 	.word	0x00000008
.L_25:


//--------------------- .nv.callgraph             --------------------------
	.section	.nv.callgraph,"",@"SHT_CUDA_CALLGRAPH"
	.align	4
	.sectionentsize	8
	.align		4
        /*0000*/ 	.word	0x00000000
	.align		4
        /*0004*/ 	.word	0xffffffff
	.align		4
        /*0008*/ 	.word	0x00000000
	.align		4
        /*000c*/ 	.word	0xfffffffe
	.align		4
        /*0010*/ 	.word	0x00000000
	.align		4
        /*0014*/ 	.word	0xfffffffd
	.align		4
        /*0018*/ 	.word	0x00000000
	.align		4
        /*001c*/ 	.word	0xfffffffc


//--------------------- .text._Z13matmul_kernelPKfS0_Pfmmm --------------------------
	.section	.text._Z13matmul_kernelPKfS0_Pfmmm,"ax",@progbits
	.align	128
        .global         _Z13matmul_kernelPKfS0_Pfmmm
        .type           _Z13matmul_kernelPKfS0_Pfmmm,@function
        .size           _Z13matmul_kernelPKfS0_Pfmmm,(.L_x_6 - _Z13matmul_kernelPKfS0_Pfmmm)
        .other          _Z13matmul_kernelPKfS0_Pfmmm,@"STO_CUDA_ENTRY STV_DEFAULT"
_Z13matmul_kernelPKfS0_Pfmmm:
.text._Z13matmul_kernelPKfS0_Pfmmm:
[----:B------:R-:W-:Y:S01]  /*0000*/  LDC R1, c[0x0][0x37c] ;  /* 0x0000df00ff017b82 */ /* 0x000fe20000000800 */
[----:B------:R-:W0:Y:S07]  /*0010*/  S2R R13, SR_TID.X ;  /* 0x00000000000d7919 */ /* 0x000e2e0000002100 */
[----:B------:R-:W1:Y:S01]  /*0020*/  LDC R0, c[0x0][0x364] ;  /* 0x0000d900ff007b82 */ /* 0x000e620000000800 */
[----:B------:R-:W2:Y:S01]  /*0030*/  LDCU.64 UR6, c[0x0][0x398] ;  /* 0x00007300ff0677ac */ /* 0x000ea20008000a00 */
[----:B------:R-:W1:Y:S06]  /*0040*/  S2R R3, SR_TID.Y ;  /* 0x0000000000037919 */ /* 0x000e6c0000002200 */
[----:B------:R-:W0:Y:S08]  /*0050*/  S2UR UR5, SR_CTAID.X ;  /* 0x00000000000579c3 */ /* 0x000e300000002500 */
[----:B------:R-:W0:Y:S08]  /*0060*/  LDC R12, c[0x0][0x360] ;  /* 0x0000d800ff0c7b82 */ /* 0x000e300000000800 */
[----:B------:R-:W1:Y:S08]  /*0070*/  S2UR UR4, SR_CTAID.Y ;  /* 0x00000000000479c3 */ /* 0x000e700000002600 */
[----:B------:R-:W3:Y:S01]  /*0080*/  LDC.64 R10, c[0x0][0x3a0] ;  /* 0x0000e800ff0a7b82 */ /* 0x000ee20000000a00 */
[----:B0-----:R-:W-:-:S02]  /*0090*/  IMAD R12, R12, UR5, R13 ;  /* 0x000000050c0c7c24 */ /* 0x001fc4000f8e020d */
[----:B-1----:R-:W-:-:S05]  /*00a0*/  IMAD R0, R0, UR4, R3 ;  /* 0x0000000400007c24 */ /* 0x002fca000f8e0203 */
[----:B--2---:R-:W-:Y:S02]  /*00b0*/  ISETP.GE.U32.AND P1, PT, R0, UR6, PT ;  /* 0x0000000600007c0c */ /* 0x004fe4000bf26070 */
[----:B---3--:R-:W-:-:S04]  /*00c0*/  ISETP.GE.U32.AND P0, PT, R12, R10, PT ;  /* 0x0000000a0c00720c */ /* 0x008fc80003f06070 */
[----:B------:R-:W-:-:S04]  /*00d0*/  ISETP.GE.U32.AND.EX P0, PT, RZ, R11, PT, P0 ;  /* 0x0000000bff00720c */ /* 0x000fc80003f06100 */
[----:B------:R-:W-:-:S13]  /*00e0*/  ISETP.GE.U32.OR.EX P0, PT, RZ, UR7, P0, P1 ;  /* 0x00000007ff007c0c */ /* 0x000fda0008706510 */
[----:B------:R-:W-:Y:S05]  /*00f0*/  @P0 EXIT ;  /* 0x000000000000094d */ /* 0x000fea0003800000 */
[----:B------:R-:W0:Y:S01]  /*0100*/  LDCU.64 UR8, c[0x0][0x3a8] ;  /* 0x00007500ff0877ac */ /* 0x000e220008000a00 */
[----:B------:R-:W-:Y:S01]  /*0110*/  IMAD.MOV.U32 R19, RZ, RZ, RZ ;  /* 0x000000ffff137224 */ /* 0x000fe200078e00ff */
[----:B------:R-:W1:Y:S01]  /*0120*/  LDCU.64 UR10, c[0x0][0x358] ;  /* 0x00006b00ff0a77ac */ /* 0x000e620008000a00 */
[----:B0-----:R-:W-:-:S04]  /*0130*/  UISETP.NE.U32.AND UP0, UPT, UR8, URZ, UPT ;  /* 0x000000ff0800728c */ /* 0x001fc8000bf05070 */
[----:B------:R-:W-:-:S09]  /*0140*/  UISETP.NE.AND.EX UP0, UPT, UR9, URZ, UPT, UP0 ;  /* 0x000000ff0900728c */ /* 0x000fd2000bf05300 */
[----:B-1----:R-:W-:Y:S05]  /*0150*/  BRA.U !UP0, `(.L_x_0) ;  /* 0x0000000908947547 */ /* 0x002fea000b800000 */
[----:B------:R-:W-:Y:S02]  /*0160*/  UISETP.GE.U32.AND UP1, UPT, UR8, 0x8, UPT ;  /* 0x000000080800788c */ /* 0x000fe4000bf26070 */
[C---:B------:R-:W-:Y:S01]  /*0170*/  IMAD.WIDE.U32 R14, R0.reuse, UR8, RZ ;  /* 0x00000008000e7c25 */ /* 0x040fe2000f8e00ff */
[----:B------:R-:W-:Y:S02]  /*0180*/  ULOP3.LUT UR12, UR8, 0x7, URZ, 0xc0, !UPT ;  /* 0x00000007080c7892 */ /* 0x000fe4000f8ec0ff */
[----:B------:R-:W-:Y:S01]  /*0190*/  UISETP.GE.U32.AND.EX UP1, UPT, UR9, URZ, UPT, UP1 ;  /* 0x000000ff0900728c */ /* 0x000fe2000bf26110 */
[----:B------:R-:W-:Y:S01]  /*01a0*/  IMAD.MOV.U32 R19, RZ, RZ, RZ ;  /* 0x000000ffff137224 */ /* 0x000fe200078e00ff */
[----:B------:R-:W-:Y:S01]  /*01b0*/  UISETP.NE.U32.AND UP0, UPT, UR12, URZ, UPT ;  /* 0x000000ff0c00728c */ /* 0x000fe2000bf05070 */
[----:B------:R-:W-:Y:S01]  /*01c0*/  IMAD R2, R0, UR9, R15 ;  /* 0x0000000900027c24 */ /* 0x000fe2000f8e020f */
[----:B------:R-:W-:Y:S01]  /*01d0*/  UMOV UR4, URZ ;  /* 0x000000ff00047c82 */ /* 0x000fe20008000000 */
[----:B------:R-:W-:Y:S01]  /*01e0*/  UMOV UR5, URZ ;  /* 0x000000ff00057c82 */ /* 0x000fe20008000000 */
[----:B------:R-:W-:-:S03]  /*01f0*/  UISETP.NE.AND.EX UP0, UPT, URZ, URZ, UPT, UP0 ;  /* 0x000000ffff00728c */ /* 0x000fc6000bf05300 */
[----:B------:R-:W-:Y:S08]  /*0200*/  BRA.U !UP1, `(.L_x_1) ;  /* 0x0000000509047547 */ /* 0x000ff0000b800000 */
[----:B------:R-:W0:Y:S01]  /*0210*/  LDCU.128 UR16, c[0x0][0x380] ;  /* 0x00007000ff1077ac */ /* 0x000e220008000c00 */
[C-C-:B------:R-:W-:Y:S01]  /*0220*/  SHF.L.U64.HI R6, R10.reuse, 0x5, R11.reuse ;  /* 0x000000050a067819 */ /* 0x140fe2000001020b */
[----:B------:R-:W-:Y:S01]  /*0230*/  IMAD.MOV.U32 R19, RZ, RZ, RZ ;  /* 0x000000ffff137224 */ /* 0x000fe200078e00ff */
[C---:B------:R-:W-:Y:S01]  /*0240*/  SHF.L.U64.HI R8, R10.reuse, 0x2, R11 ;  /* 0x000000020a087819 */ /* 0x040fe2000001020b */
[----:B------:R-:W1:Y:S01]  /*0250*/  LDCU UR5, c[0x0][0x3ac] ;  /* 0x00007580ff0577ac */ /* 0x000e620008000800 */
[----:B------:R-:W-:Y:S01]  /*0260*/  SHF.L.U32 R5, R10, 0x2, RZ ;  /* 0x000000020a057819 */ /* 0x000fe200000006ff */
[----:B------:R-:W-:-:S07]  /*0270*/  ULOP3.LUT UR4, UR8, 0xfffffff8, URZ, 0xc0, !UPT ;  /* 0xfffffff808047892 */ /* 0x000fce000f8ec0ff */
[----:B------:R-:W-:Y:S01]  /*0280*/  UMOV UR6, UR4 ;  /* 0x0000000400067c82 */ /* 0x000fe20008000000 */
[----:B0-----:R-:W-:Y:S02]  /*0290*/  LEA R7, P1, R14, UR16, 0x2 ;  /* 0x000000100e077c11 */ /* 0x001fe4000f8210ff */
[----:B------:R-:W-:Y:S02]  /*02a0*/  LEA R4, P0, R12, UR18, 0x2 ;  /* 0x000000120c047c11 */ /* 0x000fe4000f8010ff */
[----:B------:R-:W-:Y:S01]  /*02b0*/  LEA.HI.X R17, R14, UR17, R2, 0x2, P1 ;  /* 0x000000110e117c11 */ /* 0x000fe200088f1402 */
[----:B-1----:R-:W-:Y:S01]  /*02c0*/  UMOV UR7, UR5 ;  /* 0x0000000500077c82 */ /* 0x002fe20008000000 */
[----:B------:R-:W-:Y:S02]  /*02d0*/  IADD3 R7, P1, PT, R7, 0x10, RZ ;  /* 0x0000001007077810 */ /* 0x000fe40007f3e0ff */
[----:B------:R-:W-:-:S03]  /*02e0*/  LEA.HI.X R3, R12, UR19, RZ, 0x2, P0 ;  /* 0x000000130c037c11 */ /* 0x000fc600080f14ff */
[----:B------:R-:W-:-:S08]  /*02f0*/  IMAD.X R17, RZ, RZ, R17, P1 ;  /* 0x000000ffff117224 */ /* 0x000fd000008e0611 */
.L_x_2:
[----:B------:R-:W-:Y:S01]  /*0300*/  MOV R22, R4 ;  /* 0x0000000400167202 */ /* 0x000fe20000000f00 */
[----:B------:R-:W-:Y:S01]  /*0310*/  IMAD.MOV.U32 R23, RZ, RZ, R3 ;  /* 0x000000ffff177224 */ /* 0x000fe200078e0003 */
[----:B------:R-:W-:Y:S01]  /*0320*/  IADD3 R24, P0, PT, R4, R5, RZ ;  /* 0x0000000504187210 */ /* 0x000fe20007f1e0ff */
[----:B------:R-:W-:-:S03]  /*0330*/  IMAD.MOV.U32 R16, RZ, RZ, R7 ;  /* 0x000000ffff107224 */ /* 0x000fc600078e0007 */
[----:B------:R-:W2:Y:S01]  /*0340*/  LDG.E R22, desc[UR10][R22.64] ;  /* 0x0000000a16167981 */ /* 0x000ea2000c1e1900 */
[----:B------:R-:W-:Y:S01]  /*0350*/  IMAD.X R25, R3, 0x1, R8, P0 ;  /* 0x0000000103197824 */ /* 0x000fe200000e0608 */
[----:B------:R-:W-:Y:S02]  /*0360*/  IADD3 R26, P0, PT, R24, R5, RZ ;  /* 0x00000005181a7210 */ /* 0x000fe40007f1e0ff */
[----:B------:R-:W3:Y:S04]  /*0370*/  LDG.E R28, desc[UR10][R16.64+-0x8] ;  /* 0xfffff80a101c7981 */ /* 0x000ee8000c1e1900 */
[----:B------:R-:W4:Y:S04]  /*0380*/  LDG.E R29, desc[UR10][R16.64+0x8] ;  /* 0x0000080a101d7981 */ /* 0x000f28000c1e1900 */
[----:B------:R-:W2:Y:S01]  /*0390*/  LDG.E R23, desc[UR10][R16.64+-0x10] ;  /* 0xfffff00a10177981 */ /* 0x000ea2000c1e1900 */
[----:B------:R-:W-:-:S03]  /*03a0*/  IADD3.X R27, PT, PT, R25, R8, RZ, P0, !PT ;  /* 0x00000008191b7210 */ /* 0x000fc600007fe4ff */
[----:B------:R-:W5:Y:S04]  /*03b0*/  LDG.E R7, desc[UR10][R24.64] ;  /* 0x0000000a18077981 */ /* 0x000f68000c1e1900 */
[----:B------:R-:W3:Y:S04]  /*03c0*/  LDG.E R9, desc[UR10][R26.64] ;  /* 0x0000000a1a097981 */ /* 0x000ee8000c1e1900 */
[----:B------:R-:W5:Y:S01]  /*03d0*/  LDG.E R24, desc[UR10][R16.64+-0xc] ;  /* 0xfffff40a10187981 */ /* 0x000f62000c1e1900 */
[----:B------:R-:W-:-:S05]  /*03e0*/  IADD3 R20, P0, PT, R26, R5, RZ ;  /* 0x000000051a147210 */ /* 0x000fca0007f1e0ff */
[----:B------:R-:W-:Y:S01]  /*03f0*/  IMAD.X R21, R27, 0x1, R8, P0 ;  /* 0x000000011b157824 */ /* 0x000fe200000e0608 */
[----:B------:R-:W-:-:S04]  /*0400*/  IADD3 R18, P0, PT, R20, R5, RZ ;  /* 0x0000000514127210 */ /* 0x000fc80007f1e0ff */
[----:B------:R-:W4:Y:S01]  /*0410*/  LDG.E R20, desc[UR10][R20.64] ;  /* 0x0000000a14147981 */ /* 0x000f22000c1e1900 */
[----:B--2---:R-:W-:Y:S01]  /*0420*/  FFMA R23, R23, R22, R19 ;  /* 0x0000001617177223 */ /* 0x004fe20000000013 */
[----:B------:R-:W-:Y:S01]  /*0430*/  IMAD.X R19, R21, 0x1, R8, P0 ;  /* 0x0000000115137824 */ /* 0x000fe200000e0608 */
[----:B------:R-:W-:Y:S01]  /*0440*/  IADD3 R22, P0, PT, R18, R5, RZ ;  /* 0x0000000512167210 */ /* 0x000fe20007f1e0ff */
[----:B------:R-:W2:Y:S04]  /*0450*/  LDG.E R21, desc[UR10][R16.64+0x4] ;  /* 0x0000040a10157981 */ /* 0x000ea8000c1e1900 */
[----:B------:R-:W2:Y:S01]  /*0460*/  LDG.E R18, desc[UR10][R18.64] ;  /* 0x0000000a12127981 */ /* 0x000ea2000c1e1900 */
[----:B-----5:R-:W-:Y:S01]  /*0470*/  FFMA R25, R24, R7, R23 ;  /* 0x0000000718197223 */ /* 0x020fe20000000017 */
[----:B------:R-:W-:-:S02]  /*0480*/  IADD3.X R23, PT, PT, R19, R8, RZ, P0, !PT ;  /* 0x0000000813177210 */ /* 0x000fc400007fe4ff */
[----:B------:R-:W4:Y:S01]  /*0490*/  LDG.E R7, desc[UR10][R16.64+-0x4] ;  /* 0xfffffc0a10077981 */ /* 0x000f22000c1e1900 */
[----:B------:R-:W-:Y:S01]  /*04a0*/  IADD3 R24, P0, PT, R22, R5, RZ ;  /* 0x0000000516187210 */ /* 0x000fe20007f1e0ff */
[----:B---3--:R-:W-:Y:S02]  /*04b0*/  FFMA R28, R28, R9, R25 ;  /* 0x000000091c1c7223 */ /* 0x008fe40000000019 */
[----:B------:R-:W2:Y:S02]  /*04c0*/  LDG.E R9, desc[UR10][R16.64] ;  /* 0x0000000a10097981 */ /* 0x000ea4000c1e1900 */
[--C-:B------:R-:W-:Y:S01]  /*04d0*/  IMAD.X R25, R23, 0x1, R8.reuse, P0 ;  /* 0x0000000117197824 */ /* 0x100fe200000e0608 */
[----:B------:R-:W-:Y:S01]  /*04e0*/  IADD3 R26, P0, PT, R24, R5, RZ ;  /* 0x00000005181a7210 */ /* 0x000fe20007f1e0ff */
[----:B------:R-:W3:Y:S04]  /*04f0*/  LDG.E R22, desc[UR10][R22.64] ;  /* 0x0000000a16167981 */ /* 0x000ee8000c1e1900 */
[----:B------:R-:W-:Y:S01]  /*0500*/  IMAD.X R27, R25, 0x1, R8, P0 ;  /* 0x00000001191b7824 */ /* 0x000fe200000e0608 */
[----:B------:R-:W5:Y:S04]  /*0510*/  LDG.E R24, desc[UR10][R24.64] ;  /* 0x0000000a18187981 */ /* 0x000f68000c1e1900 */
[----:B------:R-:W5:Y:S04]  /*0520*/  LDG.E R26, desc[UR10][R26.64] ;  /* 0x0000000a1a1a7981 */ /* 0x000f68000c1e1900 */
[----:B------:R0:W5:Y:S01]  /*0530*/  LDG.E R19, desc[UR10][R16.64+0xc] ;  /* 0x00000c0a10137981 */ /* 0x000162000c1e1900 */
[----:B------:R-:W-:-:S04]  /*0540*/  UIADD3 UR6, UP1, UPT, UR6, -0x8, URZ ;  /* 0xfffffff806067890 */ /* 0x000fc8000ff3e0ff */
[----:B------:R-:W-:Y:S02]  /*0550*/  UIADD3.X UR7, UPT, UPT, UR7, -0x1, URZ, UP1, !UPT ;  /* 0xffffffff07077890 */ /* 0x000fe40008ffe4ff */
[----:B------:R-:W-:-:S04]  /*0560*/  UISETP.NE.U32.AND UP1, UPT, UR6, URZ, UPT ;  /* 0x000000ff0600728c */ /* 0x000fc8000bf25070 */
[----:B------:R-:W-:Y:S01]  /*0570*/  UISETP.NE.AND.EX UP1, UPT, UR7, URZ, UPT, UP1 ;  /* 0x000000ff0700728c */ /* 0x000fe2000bf25310 */
[----:B------:R-:W-:-:S05]  /*0580*/  LEA R4, P0, R10, R4, 0x5 ;  /* 0x000000040a047211 */ /* 0x000fca00078028ff */
[----:B------:R-:W-:Y:S02]  /*0590*/  IMAD.X R3, R3, 0x1, R6, P0 ;  /* 0x0000000103037824 */ /* 0x000fe400000e0606 */
[----:B----4-:R-:W-:-:S04]  /*05a0*/  FFMA R20, R7, R20, R28 ;  /* 0x0000001407147223 */ /* 0x010fc8000000001c */
[----:B--2---:R-:W-:-:S04]  /*05b0*/  FFMA R18, R9, R18, R20 ;  /* 0x0000001209127223 */ /* 0x004fc80000000014 */
[----:B---3--:R-:W-:Y:S01]  /*05c0*/  FFMA R18, R21, R22, R18 ;  /* 0x0000001615127223 */ /* 0x008fe20000000012 */
[----:B------:R-:W-:-:S03]  /*05d0*/  IADD3 R7, P1, PT, R16, 0x20, RZ ;  /* 0x0000002010077810 */ /* 0x000fc60007f3e0ff */
[----:B-----5:R-:W-:Y:S01]  /*05e0*/  FFMA R18, R29, R24, R18 ;  /* 0x000000181d127223 */ /* 0x020fe20000000012 */
[----:B0-----:R-:W-:-:S03]  /*05f0*/  IADD3.X R17, PT, PT, RZ, R17, RZ, P1, !PT ;  /* 0x00000011ff117210 */ /* 0x001fc60000ffe4ff */
[----:B------:R-:W-:Y:S01]  /*0600*/  FFMA R19, R19, R26, R18 ;  /* 0x0000001a13137223 */ /* 0x000fe20000000012 */
[----:B------:R-:W-:Y:S06]  /*0610*/  BRA.U UP1, `(.L_x_2) ;  /* 0xfffffffd01387547 */ /* 0x000fec000b83ffff */
.L_x_1:
[----:B------:R-:W-:Y:S05]  /*0620*/  BRA.U !UP0, `(.L_x_0) ;  /* 0x0000000508607547 */ /* 0x000fea000b800000 */
[----:B------:R-:W-:Y:S02]  /*0630*/  UISETP.GE.U32.AND UP1, UPT, UR12, 0x4, UPT ;  /* 0x000000040c00788c */ /* 0x000fe4000bf26070 */
[----:B------:R-:W-:Y:S02]  /*0640*/  ULOP3.LUT UR7, UR8, 0x3, URZ, 0xc0, !UPT ;  /* 0x0000000308077892 */ /* 0x000fe4000f8ec0ff */
[----:B------:R-:W-:Y:S02]  /*0650*/  UISETP.GE.U32.AND.EX UP1, UPT, URZ, URZ, UPT, UP1 ;  /* 0x000000ffff00728c */ /* 0x000fe4000bf26110 */
[----:B------:R-:W-:-:S04]  /*0660*/  UISETP.NE.U32.AND UP0, UPT, UR7, URZ, UPT ;  /* 0x000000ff0700728c */ /* 0x000fc8000bf05070 */
[----:B------:R-:W-:-:S03]  /*0670*/  UISETP.NE.AND.EX UP0, UPT, URZ, URZ, UPT, UP0 ;  /* 0x000000ffff00728c */ /* 0x000fc6000bf05300 */
[----:B------:R-:W-:Y:S08]  /*0680*/  BRA.U !UP1, `(.L_x_3) ;  /* 0x00000001098c7547 */ /* 0x000ff0000b800000 */
[----:B------:R-:W0:Y:S01]  /*0690*/  LDCU.128 UR12, c[0x0][0x380] ;  /* 0x00007000ff0c77ac */ /* 0x000e220008000c00 */
[----:B------:R-:W-:Y:S01]  /*06a0*/  IMAD R4, R10, UR5, RZ ;  /* 0x000000050a047c24 */ /* 0x000fe2000f8e02ff */
[----:B------:R-:W-:Y:S01]  /*06b0*/  IADD3 R5, P1, PT, R14, UR4, RZ ;  /* 0x000000040e057c10 */ /* 0x000fe2000ff3e0ff */
[----:B------:R-:W-:Y:S02]  /*06c0*/  IMAD.MOV.U32 R13, RZ, RZ, RZ ;  /* 0x000000ffff0d7224 */ /* 0x000fe400078e00ff */
[----:B------:R-:W-:Y:S02]  /*06d0*/  IMAD R3, R11, UR4, R4 ;  /* 0x000000040b037c24 */ /* 0x000fe4000f8e0204 */
[----:B------:R-:W-:-:S04]  /*06e0*/  IMAD.WIDE.U32 R6, R10, UR4, R12 ;  /* 0x000000040a067c25 */ /* 0x000fc8000f8e000c */
[----:B------:R-:W-:Y:S01]  /*06f0*/  IMAD.WIDE.U32 R8, R10, 0x4, RZ ;  /* 0x000000040a087825 */ /* 0x000fe200078e00ff */
[----:B------:R-:W-:Y:S02]  /*0700*/  IADD3 R3, PT, PT, R7, R3, RZ ;  /* 0x0000000307037210 */ /* 0x000fe40007ffe0ff */
[C---:B0-----:R-:W-:Y:S02]  /*0710*/  LEA R20, P2, R6.reuse, UR14, 0x2 ;  /* 0x0000000e06147c11 */ /* 0x041fe4000f8410ff */
[----:B------:R-:W-:Y:S02]  /*0720*/  LEA R4, P0, R5, UR12, 0x2 ;  /* 0x0000000c05047c11 */ /* 0x000fe4000f8010ff */
[----:B------:R-:W-:Y:S01]  /*0730*/  LEA.HI.X R21, R6, UR15, R3, 0x2, P2 ;  /* 0x0000000f06157c11 */ /* 0x000fe200090f1403 */
[----:B------:R-:W-:Y:S01]  /*0740*/  IMAD.SHL.U32 R3, R11, 0x4, RZ ;  /* 0x000000040b037824 */ /* 0x000fe200078e00ff */
[----:B------:R-:W-:Y:S02]  /*0750*/  IADD3.X R6, PT, PT, R2, UR5, RZ, P1, !PT ;  /* 0x0000000502067c10 */ /* 0x000fe40008ffe4ff */
[-C--:B------:R-:W-:Y:S01]  /*0760*/  IADD3 R16, P1, PT, R20, R8.reuse, RZ ;  /* 0x0000000814107210 */ /* 0x080fe20007f3e0ff */
[----:B------:R-:W-:Y:S01]  /*0770*/  IMAD.IADD R9, R9, 0x1, R3 ;  /* 0x0000000109097824 */ /* 0x000fe200078e0203 */
[----:B------:R-:W-:Y:S01]  /*0780*/  LEA.HI.X R5, R5, UR13, R6, 0x2, P0 ;  /* 0x0000000d05057c11 */ /* 0x000fe200080f1406 */
[----:B------:R-:W2:Y:S01]  /*0790*/  LDG.E R18, desc[UR10][R20.64] ;  /* 0x0000000a14127981 */ /* 0x000ea2000c1e1900 */
[----:B------:R-:W-:-:S02]  /*07a0*/  IADD3 R6, P0, PT, R16, R8, RZ ;  /* 0x0000000810067210 */ /* 0x000fc40007f1e0ff */
[----:B------:R-:W-:Y:S01]  /*07b0*/  IADD3.X R17, PT, PT, R9, R21, RZ, P1, !PT ;  /* 0x0000001509117210 */ /* 0x000fe20000ffe4ff */
[----:B------:R-:W2:Y:S01]  /*07c0*/  LDG.E R22, desc[UR10][R4.64] ;  /* 0x0000000a04167981 */ /* 0x000ea2000c1e1900 */
[----:B------:R-:W-:-:S03]  /*07d0*/  IADD3 R8, P1, PT, R6, R8, RZ ;  /* 0x0000000806087210 */ /* 0x000fc60007f3e0ff */
[--C-:B------:R-:W-:Y:S01]  /*07e0*/  IMAD.X R7, R17, 0x1, R9.reuse, P0 ;  /* 0x0000000111077824 */ /* 0x100fe200000e0609 */
[----:B------:R-:W3:Y:S04]  /*07f0*/  LDG.E R16, desc[UR10][R16.64] ;  /* 0x0000000a10107981 */ /* 0x000ee8000c1e1900 */
[----:B------:R-:W3:Y:S01]  /*0800*/  LDG.E R3, desc[UR10][R4.64+0x4] ;  /* 0x0000040a04037981 */ /* 0x000ee2000c1e1900 */
[----:B------:R-:W-:-:S03]  /*0810*/  IMAD.X R9, R7, 0x1, R9, P1 ;  /* 0x0000000107097824 */ /* 0x000fc600008e0609 */
[----:B------:R-:W4:Y:S04]  /*0820*/  LDG.E R6, desc[UR10][R6.64] ;  /* 0x0000000a06067981 */ /* 0x000f28000c1e1900 */
[----:B------:R-:W4:Y:S04]  /*0830*/  LDG.E R24, desc[UR10][R4.64+0x8] ;  /* 0x0000080a04187981 */ /* 0x000f28000c1e1900 */
[----:B------:R-:W5:Y:S04]  /*0840*/  LDG.E R26, desc[UR10][R4.64+0xc] ;  /* 0x00000c0a041a7981 */ /* 0x000f68000c1e1900 */
[----:B------:R-:W5:Y:S01]  /*0850*/  LDG.E R8, desc[UR10][R8.64] ;  /* 0x0000000a08087981 */ /* 0x000f62000c1e1900 */
[----:B------:R-:W-:-:S04]  /*0860*/  UIADD3 UR4, UP1, UPT, UR4, 0x4, URZ ;  /* 0x0000000404047890 */ /* 0x000fc8000ff3e0ff */
[----:B------:R-:W-:Y:S01]  /*0870*/  UIADD3.X UR5, UPT, UPT, URZ, UR5, URZ, UP1, !UPT ;  /* 0x00000005ff057290 */ /* 0x000fe20008ffe4ff */
[----:B--2---:R-:W-:-:S04]  /*0880*/  FFMA R18, R22, R18, R19 ;  /* 0x0000001216127223 */ /* 0x004fc80000000013 */
[----:B---3--:R-:W-:-:S04]  /*0890*/  FFMA R3, R3, R16, R18 ;  /* 0x0000001003037223 */ /* 0x008fc80000000012 */
[----:B----4-:R-:W-:-:S04]  /*08a0*/  FFMA R3, R24, R6, R3 ;  /* 0x0000000618037223 */ /* 0x010fc80000000003 */
[----:B-----5:R-:W-:-:S07]  /*08b0*/  FFMA R19, R26, R8, R3 ;  /* 0x000000081a137223 */ /* 0x020fce0000000003 */
.L_x_3:
[----:B------:R-:W-:Y:S05]  /*08c0*/  BRA.U !UP0, `(.L_x_0) ;  /* 0x0000000108b87547 */ /* 0x000fea000b800000 */
[----:B------:R-:W-:Y:S02]  /*08d0*/  UISETP.NE.U32.AND UP1, UPT, UR7, 0x1, UPT ;  /* 0x000000010700788c */ /* 0x000fe4000bf25070 */
[----:B------:R-:W-:Y:S02]  /*08e0*/  ULOP3.LUT UR6, UR8, 0x1, URZ, 0xc0, !UPT ;  /* 0x0000000108067892 */ /* 0x000fe4000f8ec0ff */
[----:B------:R-:W-:Y:S02]  /*08f0*/  UISETP.NE.AND.EX UP1, UPT, URZ, URZ, UPT, UP1 ;  /* 0x000000ffff00728c */ /* 0x000fe4000bf25310 */
[----:B------:R-:W-:-:S04]  /*0900*/  UISETP.NE.U32.AND UP0, UPT, UR6, 0x1, UPT ;  /* 0x000000010600788c */ /* 0x000fc8000bf05070 */
[----:B------:R-:W-:-:S03]  /*0910*/  UISETP.NE.U32.AND.EX UP0, UPT, URZ, URZ, UPT, UP0 ;  /* 0x000000ffff00728c */ /* 0x000fc6000bf05100 */
[----:B------:R-:W-:Y:S08]  /*0920*/  BRA.U !UP1, `(.L_x_4) ;  /* 0x00000001095c7547 */ /* 0x000ff0000b800000 */
[----:B------:R-:W0:Y:S01]  /*0930*/  LDCU.128 UR12, c[0x0][0x380] ;  /* 0x00007000ff0c77ac */ /* 0x000e220008000c00 */
[----:B------:R-:W-:Y:S01]  /*0940*/  MOV R4, R12 ;  /* 0x0000000c00047202 */ /* 0x000fe20000000f00 */
[----:B------:R-:W-:Y:S01]  /*0950*/  IMAD.MOV.U32 R5, RZ, RZ, RZ ;  /* 0x000000ffff057224 */ /* 0x000fe200078e00ff */
[----:B------:R-:W-:Y:S01]  /*0960*/  IADD3 R3, P0, PT, R14, UR4, RZ ;  /* 0x000000040e037c10 */ /* 0x000fe2000ff1e0ff */
[C---:B------:R-:W-:Y:S02]  /*0970*/  IMAD R6, R10.reuse, UR5, RZ ;  /* 0x000000050a067c24 */ /* 0x040fe4000f8e02ff */
[----:B------:R-:W-:Y:S01]  /*0980*/  IMAD.WIDE.U32 R8, R10, UR4, R4 ;  /* 0x000000040a087c25 */ /* 0x000fe2000f8e0004 */
[----:B------:R-:W-:-:S03]  /*0990*/  IADD3.X R16, PT, PT, R2, UR5, RZ, P0, !PT ;  /* 0x0000000502107c10 */ /* 0x000fc600087fe4ff */
[----:B------:R-:W-:-:S04]  /*09a0*/  IMAD R5, R11, UR4, R6 ;  /* 0x000000040b057c24 */ /* 0x000fc8000f8e0206 */
[----:B------:R-:W-:Y:S01]  /*09b0*/  IMAD.IADD R7, R9, 0x1, R5 ;  /* 0x0000000109077824 */ /* 0x000fe200078e0205 */
[C---:B0-----:R-:W-:Y:S02]  /*09c0*/  LEA R6, P0, R8.reuse, UR14, 0x2 ;  /* 0x0000000e08067c11 */ /* 0x041fe4000f8010ff */
[C---:B------:R-:W-:Y:S02]  /*09d0*/  LEA R4, P1, R3.reuse, UR12, 0x2 ;  /* 0x0000000c03047c11 */ /* 0x040fe4000f8210ff */
[----:B------:R-:W-:Y:S02]  /*09e0*/  LEA.HI.X R7, R8, UR15, R7, 0x2, P0 ;  /* 0x0000000f08077c11 */ /* 0x000fe400080f1407 */
[----:B------:R-:W-:Y:S02]  /*09f0*/  LEA.HI.X R5, R3, UR13, R16, 0x2, P1 ;  /* 0x0000000d03057c11 */ /* 0x000fe400088f1410 */
[C---:B------:R-:W-:Y:S02]  /*0a00*/  LEA R8, P0, R10.reuse, R6, 0x2 ;  /* 0x000000060a087211 */ /* 0x040fe400078010ff */
[----:B------:R-:W2:Y:S02]  /*0a10*/  LDG.E R6, desc[UR10][R6.64] ;  /* 0x0000000a06067981 */ /* 0x000ea4000c1e1900 */
[----:B------:R-:W-:-:S02]  /*0a20*/  LEA.HI.X R9, R10, R7, R11, 0x2, P0 ;  /* 0x000000070a097211 */ /* 0x000fc400000f140b */
[----:B------:R-:W2:Y:S04]  /*0a30*/  LDG.E R16, desc[UR10][R4.64] ;  /* 0x0000000a04107981 */ /* 0x000ea8000c1e1900 */
[----:B------:R-:W3:Y:S04]  /*0a40*/  LDG.E R18, desc[UR10][R4.64+0x4] ;  /* 0x0000040a04127981 */ /* 0x000ee8000c1e1900 */
[----:B------:R-:W3:Y:S01]  /*0a50*/  LDG.E R8, desc[UR10][R8.64] ;  /* 0x0000000a08087981 */ /* 0x000ee2000c1e1900 */
[----:B------:R-:W-:-:S04]  /*0a60*/  UIADD3 UR4, UP1, UPT, UR4, 0x2, URZ ;  /* 0x0000000204047890 */ /* 0x000fc8000ff3e0ff */
[----:B------:R-:W-:Y:S01]  /*0a70*/  UIADD3.X UR5, UPT, UPT, URZ, UR5, URZ, UP1, !UPT ;  /* 0x00000005ff057290 */ /* 0x000fe20008ffe4ff */
[----:B--2---:R-:W-:-:S04]  /*0a80*/  FFMA R19, R16, R6, R19 ;  /* 0x0000000610137223 */ /* 0x004fc80000000013 */
[----:B---3--:R-:W-:-:S07]  /*0a90*/  FFMA R19, R18, R8, R19 ;  /* 0x0000000812137223 */ /* 0x008fce0000000013 */
.L_x_4:
[----:B------:R-:W-:Y:S05]  /*0aa0*/  BRA.U UP0, `(.L_x_0) ;  /* 0x0000000100407547 */ /* 0x000fea000b800000 */
[----:B------:R-:W0:Y:S01]  /*0ab0*/  LDCU.128 UR12, c[0x0][0x380] ;  /* 0x00007000ff0c77ac */ /* 0x000e220008000c00 */
[----:B------:R-:W-:Y:S01]  /*0ac0*/  MOV R6, R12 ;  /* 0x0000000c00067202 */ /* 0x000fe20000000f00 */
[----:B------:R-:W-:Y:S01]  /*0ad0*/  IMAD R4, R10, UR5, RZ ;  /* 0x000000050a047c24 */ /* 0x000fe2000f8e02ff */
[----:B------:R-:W-:Y:S01]  /*0ae0*/  IADD3 R14, P0, PT, R14, UR4, RZ ;  /* 0x000000040e0e7c10 */ /* 0x000fe2000ff1e0ff */
[----:B------:R-:W-:Y:S02]  /*0af0*/  IMAD.MOV.U32 R7, RZ, RZ, RZ ;  /* 0x000000ffff077224 */ /* 0x000fe400078e00ff */
[----:B------:R-:W-:Y:S01]  /*0b00*/  IMAD R3, R11, UR4, R4 ;  /* 0x000000040b037c24 */ /* 0x000fe2000f8e0204 */
[----:B------:R-:W-:Y:S01]  /*0b10*/  IADD3.X R5, PT, PT, R2, UR5, RZ, P0, !PT ;  /* 0x0000000502057c10 */ /* 0x000fe200087fe4ff */
[----:B------:R-:W-:-:S04]  /*0b20*/  IMAD.WIDE.U32 R6, R10, UR4, R6 ;  /* 0x000000040a067c25 */ /* 0x000fc8000f8e0006 */
[----:B------:R-:W-:Y:S01]  /*0b30*/  IMAD.IADD R3, R7, 0x1, R3 ;  /* 0x0000000107037824 */ /* 0x000fe200078e0203 */
[----:B0-----:R-:W-:Y:S02]  /*0b40*/  LEA R4, P1, R14, UR12, 0x2 ;  /* 0x0000000c0e047c11 */ /* 0x001fe4000f8210ff */
[----:B------:R-:W-:Y:S02]  /*0b50*/  LEA R2, P0, R6, UR14, 0x2 ;  /* 0x0000000e06027c11 */ /* 0x000fe4000f8010ff */
[----:B------:R-:W-:Y:S02]  /*0b60*/  LEA.HI.X R5, R14, UR13, R5, 0x2, P1 ;  /* 0x0000000d0e057c11 */ /* 0x000fe400088f1405 */
[----:B------:R-:W-:-:S03]  /*0b70*/  LEA.HI.X R3, R6, UR15, R3, 0x2, P0 ;  /* 0x0000000f06037c11 */ /* 0x000fc600080f1403 */
[----:B------:R-:W2:Y:S04]  /*0b80*/  LDG.E R4, desc[UR10][R4.64] ;  /* 0x0000000a04047981 */ /* 0x000ea8000c1e1900 */
[----:B------:R-:W2:Y:S02]  /*0b90*/  LDG.E R2, desc[UR10][R2.64] ;  /* 0x0000000a02027981 */ /* 0x000ea4000c1e1900 */
[----:B--2---:R-:W-:-:S07]  /*0ba0*/  FFMA R19, R4, R2, R19 ;  /* 0x0000000204137223 */ /* 0x004fce0000000013 */
.L_x_0:
[----:B------:R-:W0:Y:S01]  /*0bb0*/  LDCU.64 UR4, c[0x0][0x390] ;  /* 0x00007200ff0477ac */ /* 0x000e220008000a00 */
[----:B------:R-:W-:Y:S01]  /*0bc0*/  MOV R2, R12 ;  /* 0x0000000c00027202 */ /* 0x000fe20000000f00 */
[----:B------:R-:W-:-:S04]  /*0bd0*/  IMAD.MOV.U32 R3, RZ, RZ, RZ ;  /* 0x000000ffff037224 */ /* 0x000fc800078e00ff */
[----:B------:R-:W-:-:S04]  /*0be0*/  IMAD.WIDE.U32 R2, R0, R10, R2 ;  /* 0x0000000a00027225 */ /* 0x000fc800078e0002 */
[----:B------:R-:W-:Y:S01]  /*0bf0*/  IMAD R11, R0, R11, R3 ;  /* 0x0000000b000b7224 */ /* 0x000fe200078e0203 */
[----:B0-----:R-:W-:-:S04]  /*0c00*/  LEA R4, P0, R2, UR4, 0x2 ;  /* 0x0000000402047c11 */ /* 0x001fc8000f8010ff */
[----:B------:R-:W-:-:S05]  /*0c10*/  LEA.HI.X R5, R2, UR5, R11, 0x2, P0 ;  /* 0x0000000502057c11 */ /* 0x000fca00080f140b */
[----:B------:R-:W-:Y:S01]  /*0c20*/  STG.E desc[UR10][R4.64], R19 ;  /* 0x0000001304007986 */ /* 0x000fe2000c10190a */
[----:B------:R-:W-:Y:S05]  /*0c30*/  EXIT ;  /* 0x000000000000794d */ /* 0x000fea0003800000 */
.L_x_5:
[----:B------:R-:W-:-:S00]  /*0c40*/  BRA `(.L_x_5) ;  /* 0xfffffffc00fc7947 */ /* 0x000fc0000383ffff */
[----:B------:R-:W-:-:S00]  /*0c50*/  NOP ;  /* 0x0000000000007918 */ /* 0x000fc00000000000 */
        /* <DEDUP_REMOVED lines=10> */
.L_x_6:


//--------------------- .nv.shared.reserved.0     --------------------------
	.section	.nv.shared.reserved.0,"aw",@nobits
	.weak		__nv_reservedSMEM_offset_0_alias
	.size		__nv_reservedSMEM_offset_0_alias, 0, 64
	.other		__nv_reservedSMEM_offset_0_alias,@"STO_CUDA_RESERVED_SHARED STV_DEFAULT"
__nv_reservedSMEM_offset_0_alias:
	.zero		0
	.zero		64


//--------------------- .nv.constant0._Z13matmul_kernelPKfS0_Pfmmm --------------------------
	.section	.nv.constant0._Z13matmul_kernelPKfS0_Pfmmm,"a",@progbits
	.sectionflags	@""
	.align	4
.nv.constant0._Z13matmul_kernelPKfS0_Pfmmm:
	.zero		944


//--------------------- SYMBOLS --------------------------

	.type		.nv.reservedSmem.offset0,@object
	.size		.nv.reservedSmem.offset0,0x4
